	.headerflags	@"EF_CUDA_TEXMODE_UNIFIED EF_CUDA_64BIT_ADDRESS EF_CUDA_ACCELERATORS EF_CUDA_SM90 EF_CUDA_VIRTUAL_SM(EF_CUDA_SM90)"
	.elftype	@"ET_EXEC"


//--------------------- .nv.info                  --------------------------
	.section	.nv.info,"",@"SHT_CUDA_INFO"
	.align	4


	//----- nvinfo : EIATTR_REGCOUNT
	.align		4
        /*0000*/ 	.byte	0x04, 0x2f
        /*0002*/ 	.short	(.L_2 - .L_1)
	.align		4
.L_1:
        /*0004*/ 	.word	index@(triton_per_fused_add_native_layer_norm_native_layer_norm_backward_8)
        /*0008*/ 	.word	0x0000001d


	//----- nvinfo : EIATTR_MIN_STACK_SIZE
	.align		4
.L_2:
        /*000c*/ 	.byte	0x04, 0x12
        /*000e*/ 	.short	(.L_4 - .L_3)
	.align		4
.L_3:
        /*0010*/ 	.word	index@(triton_per_fused_add_native_layer_norm_native_layer_norm_backward_8)
        /*0014*/ 	.word	0x00000000


	//----- nvinfo : EIATTR_FRAME_SIZE
	.align		4
.L_4:
        /*0018*/ 	.byte	0x04, 0x11
        /*001a*/ 	.short	(.L_6 - .L_5)
	.align		4
.L_5:
        /*001c*/ 	.word	index@(triton_per_fused_add_native_layer_norm_native_layer_norm_backward_8)
        /*0020*/ 	.word	0x00000000


	//----- nvinfo : EIATTR_MIN_STACK_SIZE
	.align		4
.L_6:
        /*0024*/ 	.byte	0x04, 0x12
        /*0026*/ 	.short	(.L_8 - .L_7)
	.align		4
.L_7:
        /*0028*/ 	.word	index@(triton_per_fused_add_native_layer_norm_native_layer_norm_backward_8)
        /*002c*/ 	.word	0x00000000
.L_8:


//--------------------- .nv.info.triton_per_fused_add_native_layer_norm_native_layer_norm_backward_8 --------------------------
	.section	.nv.info.triton_per_fused_add_native_layer_norm_native_layer_norm_backward_8,"",@"SHT_CUDA_INFO"
	.sectionflags	@""
	.align	4


	//----- nvinfo : EIATTR_CUDA_API_VERSION
	.align		4
        /*0000*/ 	.byte	0x04, 0x37
        /*0002*/ 	.short	(.L_10 - .L_9)
.L_9:
        /*0004*/ 	.word	0x0000007c


	//----- nvinfo : EIATTR_KPARAM_INFO
	.align		4
.L_10:
        /*0008*/ 	.byte	0x04, 0x17
        /*000a*/ 	.short	(.L_12 - .L_11)
.L_11:
        /*000c*/ 	.word	0x00000000
        /*0010*/ 	.short	0x0008
        /*0012*/ 	.short	0x003c
        /*0014*/ 	.byte	0x00, 0xf0, 0x11, 0x00


	//----- nvinfo : EIATTR_KPARAM_INFO
	.align		4
.L_12:
        /*0018*/ 	.byte	0x04, 0x17
        /*001a*/ 	.short	(.L_14 - .L_13)
.L_13:
        /*001c*/ 	.word	0x00000000
        /*0020*/ 	.short	0x0007
        /*0022*/ 	.short	0x0038
        /*0024*/ 	.byte	0x00, 0xf0, 0x11, 0x00


	//----- nvinfo : EIATTR_KPARAM_INFO
	.align		4
.L_14:
        /*0028*/ 	.byte	0x04, 0x17
        /*002a*/ 	.short	(.L_16 - .L_15)
.L_15:
        /*002c*/ 	.word	0x00000000
        /*0030*/ 	.short	0x0006
        /*0032*/ 	.short	0x0030
        /*0034*/ 	.byte	0x00, 0xf4, 0x21, 0x00


	//----- nvinfo : EIATTR_KPARAM_INFO
	.align		4
.L_16:
        /*0038*/ 	.byte	0x04, 0x17
        /*003a*/ 	.short	(.L_18 - .L_17)
.L_17:
        /*003c*/ 	.word	0x00000000
        /*0040*/ 	.short	0x0005
        /*0042*/ 	.short	0x0028
        /*0044*/ 	.byte	0x00, 0xf4, 0x21, 0x00


	//----- nvinfo : EIATTR_KPARAM_INFO
	.align		4
.L_18:
        /*0048*/ 	.byte	0x04, 0x17
        /*004a*/ 	.short	(.L_20 - .L_19)
.L_19:
        /*004c*/ 	.word	0x00000000
        /*0050*/ 	.short	0x0004
        /*0052*/ 	.short	0x0020
        /*0054*/ 	.byte	0x00, 0xf4, 0x21, 0x00


	//----- nvinfo : EIATTR_KPARAM_INFO
	.align		4
.L_20:
        /*0058*/ 	.byte	0x04, 0x17
        /*005a*/ 	.short	(.L_22 - .L_21)
.L_21:
        /*005c*/ 	.word	0x00000000
        /*0060*/ 	.short	0x0003
        /*0062*/ 	.short	0x0018
        /*0064*/ 	.byte	0x00, 0xf4, 0x21, 0x00


	//----- nvinfo : EIATTR_KPARAM_INFO
	.align		4
.L_22:
        /*0068*/ 	.byte	0x04, 0x17
        /*006a*/ 	.short	(.L_24 - .L_23)
.L_23:
        /*006c*/ 	.word	0x00000000
        /*0070*/ 	.short	0x0002
        /*0072*/ 	.short	0x0010
        /*0074*/ 	.byte	0x00, 0xf4, 0x21, 0x00


	//----- nvinfo : EIATTR_KPARAM_INFO
	.align		4
.L_24:
        /*0078*/ 	.byte	0x04, 0x17
        /*007a*/ 	.short	(.L_26 - .L_25)
.L_25:
        /*007c*/ 	.word	0x00000000
        /*0080*/ 	.short	0x0001
        /*0082*/ 	.short	0x0008
        /*0084*/ 	.byte	0x00, 0xf4, 0x21, 0x00


	//----- nvinfo : EIATTR_KPARAM_INFO
	.align		4
.L_26:
        /*0088*/ 	.byte	0x04, 0x17
        /*008a*/ 	.short	(.L_28 - .L_27)
.L_27:
        /*008c*/ 	.word	0x00000000
        /*0090*/ 	.short	0x0000
        /*0092*/ 	.short	0x0000
        /*0094*/ 	.byte	0x00, 0xf4, 0x21, 0x00


	//----- nvinfo : EIATTR_SPARSE_MMA_MASK
	.align		4
.L_28:
        /*0098*/ 	.byte	0x03, 0x50
        /*009a*/ 	.short	0x0000


	//----- nvinfo : EIATTR_MAXREG_COUNT
	.align		4
        /*009c*/ 	.byte	0x03, 0x1b
        /*009e*/ 	.short	0x00ff


	//----- nvinfo : EIATTR_COOP_GROUP_MASK_REGIDS
	.align		4
        /*00a0*/ 	.byte	0x04, 0x29
        /*00a2*/ 	.short	(.L_30 - .L_29)


	//   ....[0]....
.L_29:
        /*00a4*/ 	.word	0xffffffff


	//   ....[1]....
        /*00a8*/ 	.word	0xffffffff


	//   ....[2]....
        /*00ac*/ 	.word	0xffffffff


	//   ....[3]....
        /*00b0*/ 	.word	0xffffffff


	//   ....[4]....
        /*00b4*/ 	.word	0xffffffff


	//   ....[5]....
        /*00b8*/ 	.word	0xffffffff


	//   ....[6]....
        /*00bc*/ 	.word	0xffffffff


	//   ....[7]....
        /*00c0*/ 	.word	0xffffffff


	//   ....[8]....
        /*00c4*/ 	.word	0xffffffff


	//   ....[9]....
        /*00c8*/ 	.word	0xffffffff


	//----- nvinfo : EIATTR_COOP_GROUP_INSTR_OFFSETS
	.align		4
.L_30:
        /*00cc*/ 	.byte	0x04, 0x28
        /*00ce*/ 	.short	(.L_32 - .L_31)


	//   ....[0]....
.L_31:
        /*00d0*/ 	.word	0x000002f0


	//   ....[1]....
        /*00d4*/ 	.word	0x00000310


	//   ....[2]....
        /*00d8*/ 	.word	0x00000370


	//   ....[3]....
        /*00dc*/ 	.word	0x00000390


	//   ....[4]....
        /*00e0*/ 	.word	0x000003b0


	//   ....[5]....
        /*00e4*/ 	.word	0x00000460


	//   ....[6]....
        /*00e8*/ 	.word	0x00000480


	//   ....[7]....
        /*00ec*/ 	.word	0x000004a0


	//   ....[8]....
        /*00f0*/ 	.word	0x000004c0


	//   ....[9]....
        /*00f4*/ 	.word	0x00000500


	//----- nvinfo : EIATTR_EXIT_INSTR_OFFSETS
	.align		4
.L_32:
        /*00f8*/ 	.byte	0x04, 0x1c
        /*00fa*/ 	.short	(.L_34 - .L_33)


	//   ....[0]....
.L_33:
        /*00fc*/ 	.word	0x000006d0


	//   ....[1]....
        /*0100*/ 	.word	0x00000720


	//----- nvinfo : EIATTR_REQNTID
	.align		4
.L_34:
        /*0104*/ 	.byte	0x04, 0x10
        /*0106*/ 	.short	(.L_36 - .L_35)
.L_35:
        /*0108*/ 	.word	0x00000100
        /*010c*/ 	.word	0x00000001
        /*0110*/ 	.word	0x00000001


	//----- nvinfo : EIATTR_CBANK_PARAM_SIZE
	.align		4
.L_36:
        /*0114*/ 	.byte	0x03, 0x19
        /*0116*/ 	.short	0x0040


	//----- nvinfo : EIATTR_PARAM_CBANK
	.align		4
        /*0118*/ 	.byte	0x04, 0x0a
        /*011a*/ 	.short	(.L_38 - .L_37)
	.align		4
.L_37:
        /*011c*/ 	.word	index@(.nv.constant0.triton_per_fused_add_native_layer_norm_native_layer_norm_backward_8)
        /*0120*/ 	.short	0x0210
        /*0122*/ 	.short	0x0040


	//----- nvinfo : EIATTR_SW_WAR
	.align		4
.L_38:
        /*0124*/ 	.byte	0x04, 0x36
        /*0126*/ 	.short	(.L_40 - .L_39)
.L_39:
        /*0128*/ 	.word	0x00000008
.L_40:


//--------------------- .nv.callgraph             --------------------------
	.section	.nv.callgraph,"",@"SHT_CUDA_CALLGRAPH"
	.align	4
	.sectionentsize	8
	.align		4
        /*0000*/ 	.word	0x00000000
	.align		4
        /*0004*/ 	.word	0xffffffff
	.align		4
        /*0008*/ 	.word	0x00000000
	.align		4
        /*000c*/ 	.word	0xfffffffe
	.align		4
        /*0010*/ 	.word	0x00000000
	.align		4
        /*0014*/ 	.word	0xfffffffd
	.align		4
        /*0018*/ 	.word	0x00000000
	.align		4
        /*001c*/ 	.word	0xfffffffc


//--------------------- .nv.constant4             --------------------------
	.section	.nv.constant4,"a",@progbits
	.align	8
	.align		8
.nv.constant4:
        /*0000*/ 	.dword	_$_str


//--------------------- .text.triton_per_fused_add_native_layer_norm_native_layer_norm_backward_8 --------------------------
	.section	.text.triton_per_fused_add_native_layer_norm_native_layer_norm_backward_8,"ax",@progbits
	.sectionflags	@"SHF_BARRIERS=1"
	.align	128
        .global         triton_per_fused_add_native_layer_norm_native_layer_norm_backward_8
        .type           triton_per_fused_add_native_layer_norm_native_layer_norm_backward_8,@function
        .size           triton_per_fused_add_native_layer_norm_native_layer_norm_backward_8,(.L_x_1 - triton_per_fused_add_native_layer_norm_native_layer_norm_backward_8)
        .other          triton_per_fused_add_native_layer_norm_native_layer_norm_backward_8,@"STO_CUDA_ENTRY STV_DEFAULT"
triton_per_fused_add_native_layer_norm_native_layer_norm_backward_8:
.text.triton_per_fused_add_native_layer_norm_native_layer_norm_backward_8:
[----:B------:R-:W0:Y:S02]  /*0000*/  LDC R1, c[0x0][0x28] ;  /* 0x00000a00ff017b82 */ /* 0x000e240000000800 */
[----:B------:R-:W1:Y:S01]  /*0010*/  S2R R16, SR_TID.X ;  /* 0x0000000000107919 */ /* 0x000e620000002100 */
[----:B------:R-:W2:Y:S01]  /*0020*/  LDC.64 R2, c[0x0][0x210] ;  /* 0x00008400ff027b82 */ /* 0x000ea20000000a00 */
[----:B------:R-:W-:Y:S02]  /*0030*/  CS2R R4, SRZ ;  /* 0x0000000000047805 */ /* 0x000fe4000001ff00 */
[----:B------:R-:W-:Y:S01]  /*0040*/  CS2R R6, SRZ ;  /* 0x0000000000067805 */ /* 0x000fe2000001ff00 */
[----:B------:R-:W3:Y:S01]  /*0050*/  S2R R17, SR_CTAID.X ;  /* 0x0000000000117919 */ /* 0x000ee20000002500 */
[----:B------:R-:W-:Y:S01]  /*0060*/  ULDC.64 UR6, c[0x0][0x208] ;  /* 0x0000820000067ab9 */ /* 0x000fe20000000a00 */
[----:B------:R-:W-:Y:S02]  /*0070*/  CS2R R8, SRZ ;  /* 0x0000000000087805 */ /* 0x000fe4000001ff00 */
[----:B------:R-:W-:Y:S01]  /*0080*/  CS2R R10, SRZ ;  /* 0x00000000000a7805 */ /* 0x000fe2000001ff00 */
[----:B------:R-:W4:Y:S08]  /*0090*/  LDC.64 R14, c[0x0][0x220] ;  /* 0x00008800ff0e7b82 */ /* 0x000f300000000a00 */
[----:B------:R-:W5:Y:S01]  /*00a0*/  LDC.64 R12, c[0x0][0x218] ;  /* 0x00008600ff0c7b82 */ /* 0x000f620000000a00 */
[----:B-1----:R-:W-:-:S02]  /*00b0*/  SHF.R.U32.HI R18, RZ, 0x5, R16 ;  /* 0x00000005ff127819 */ /* 0x002fc40000011610 */
[----:B------:R-:W-:Y:S02]  /*00c0*/  SHF.L.U32 R19, R16, 0x2, RZ ;  /* 0x0000000210137819 */ /* 0x000fe400000006ff */
[----:B---3--:R-:W-:Y:S02]  /*00d0*/  SHF.L.U32 R17, R17, 0x3, RZ ;  /* 0x0000000311117819 */ /* 0x008fe400000006ff */
[----:B------:R-:W-:Y:S02]  /*00e0*/  SGXT.U32 R18, R18, 0x3 ;  /* 0x000000031212781a */ /* 0x000fe40000000000 */
[----:B------:R-:W-:Y:S02]  /*00f0*/  LOP3.LUT R19, R19, 0x7c, RZ, 0xc0, !PT ;  /* 0x0000007c13137812 */ /* 0x000fe400078ec0ff */
[----:B------:R-:W-:-:S03]  /*0100*/  LOP3.LUT R0, R17, R18, RZ, 0xfc, !PT ;  /* 0x0000001211007212 */ /* 0x000fc600078efcff */
[----:B----4-:R-:W-:Y:S01]  /*0110*/  IMAD.WIDE.U32 R14, R19, 0x4, R14 ;  /* 0x00000004130e7825 */ /* 0x010fe200078e000e */
[C---:B------:R-:W-:Y:S02]  /*0120*/  ISETP.GE.AND P1, PT, R0.reuse, 0x10, PT ;  /* 0x000000100000780c */ /* 0x040fe40003f26270 */
[----:B------:R-:W-:-:S05]  /*0130*/  LEA R0, R0, R19, 0x7 ;  /* 0x0000001300007211 */ /* 0x000fca00078e38ff */
[----:B--2---:R-:W-:-:S04]  /*0140*/  IMAD.WIDE R2, R0, 0x4, R2 ;  /* 0x0000000400027825 */ /* 0x004fc800078e0202 */
[----:B-----5:R-:W-:Y:S02]  /*0150*/  IMAD.WIDE R20, R0, 0x4, R12 ;  /* 0x0000000400147825 */ /* 0x020fe400078e020c */
[----:B------:R-:W2:Y:S04]  /*0160*/  @!P1 LDG.E.128 R4, desc[UR6][R2.64] ;  /* 0x0000000602049981 */ /* 0x000ea8000c1e1d00 */
[----:B------:R-:W3:Y:S04]  /*0170*/  @!P1 LDG.E.128 R8, desc[UR6][R20.64] ;  /* 0x0000000614089981 */ /* 0x000ee8000c1e1d00 */
[----:B------:R-:W4:Y:S01]  /*0180*/  LDG.E.EL.128 R12, desc[UR6][R14.64] ;  /* 0x000000060e0c7981 */ /* 0x000f22000c2e1d00 */
[----:B--2---:R-:W-:-:S02]  /*0190*/  SEL R23, R4, RZ, !P1 ;  /* 0x000000ff04177207 */ /* 0x004fc40004800000 */
[----:B------:R-:W-:Y:S02]  /*01a0*/  SEL R4, R5, RZ, !P1 ;  /* 0x000000ff05047207 */ /* 0x000fe40004800000 */
[----:B------:R-:W-:Y:S02]  /*01b0*/  SEL R5, R6, RZ, !P1 ;  /* 0x000000ff06057207 */ /* 0x000fe40004800000 */
[----:B------:R-:W-:Y:S02]  /*01c0*/  SEL R6, R7, RZ, !P1 ;  /* 0x000000ff07067207 */ /* 0x000fe40004800000 */
[----:B---3--:R-:W-:Y:S01]  /*01d0*/  SEL R7, R8, RZ, !P1 ;  /* 0x000000ff08077207 */ /* 0x008fe20004800000 */
[----:B----4-:R-:W-:Y:S01]  /*01e0*/  FADD R12, R23, R12 ;  /* 0x0000000c170c7221 */ /* 0x010fe20000000000 */
[----:B------:R-:W-:Y:S01]  /*01f0*/  SEL R9, R9, RZ, !P1 ;  /* 0x000000ff09097207 */ /* 0x000fe20004800000 */
[----:B------:R-:W-:Y:S01]  /*0200*/  FADD R4, R4, R13 ;  /* 0x0000000d04047221 */ /* 0x000fe20000000000 */
[----:B------:R-:W-:Y:S01]  /*0210*/  SEL R10, R10, RZ, !P1 ;  /* 0x000000ff0a0a7207 */ /* 0x000fe20004800000 */
[----:B------:R-:W-:Y:S01]  /*0220*/  FADD R5, R5, R14 ;  /* 0x0000000e05057221 */ /* 0x000fe20000000000 */
[----:B------:R-:W-:Y:S01]  /*0230*/  FADD R12, R7, R12 ;  /* 0x0000000c070c7221 */ /* 0x000fe20000000000 */
[----:B------:R-:W-:Y:S01]  /*0240*/  FADD R21, R9, R4 ;  /* 0x0000000409157221 */ /* 0x000fe20000000000 */
[----:B------:R-:W-:Y:S01]  /*0250*/  SEL R11, R11, RZ, !P1 ;  /* 0x000000ff0b0b7207 */ /* 0x000fe20004800000 */
[----:B------:R-:W-:Y:S01]  /*0260*/  FADD R14, R10, R5 ;  /* 0x000000050a0e7221 */ /* 0x000fe20000000000 */
[----:B------:R-:W-:Y:S01]  /*0270*/  FADD R6, R6, R15 ;  /* 0x0000000f06067221 */ /* 0x000fe20000000000 */
[----:B------:R-:W-:-:S03]  /*0280*/  FADD R5, R12, R21 ;  /* 0x000000150c057221 */ /* 0x000fc60000000000 */
[----:B------:R-:W-:Y:S01]  /*0290*/  FADD R13, R11, R6 ;  /* 0x000000060b0d7221 */ /* 0x000fe20000000000 */
[----:B------:R-:W-:Y:S01]  /*02a0*/  FADD R4, R14, R5 ;  /* 0x000000050e047221 */ /* 0x000fe20000000000 */
[----:B------:R-:W1:Y:S03]  /*02b0*/  LDC.64 R6, c[0x0][0x228] ;  /* 0x00008a00ff067b82 */ /* 0x000e660000000a00 */
[----:B------:R-:W-:-:S05]  /*02c0*/  FADD R4, R13, R4 ;  /* 0x000000040d047221 */ /* 0x000fca0000000000 */
[----:B------:R-:W-:Y:S02]  /*02d0*/  FSEL R15, R4, RZ, !P1 ;  /* 0x000000ff040f7208 */ /* 0x000fe40004800000 */
[----:B------:R-:W2:Y:S03]  /*02e0*/  LDC.64 R4, c[0x0][0x230] ;  /* 0x00008c00ff047b82 */ /* 0x000ea60000000a00 */
[----:B------:R-:W3:Y:S02]  /*02f0*/  SHFL.BFLY PT, R8, R15, 0x10, 0x1f ;  /* 0x0e001f000f087f89 */ /* 0x000ee400000e0000 */
[----:B---3--:R-:W-:-:S05]  /*0300*/  FADD R20, R15, R8 ;  /* 0x000000080f147221 */ /* 0x008fca0000000000 */
[----:B------:R-:W3:Y:S01]  /*0310*/  SHFL.BFLY PT, R23, R20, 0x8, 0x1f ;  /* 0x0d001f0014177f89 */ /* 0x000ee200000e0000 */
[----:B-1----:R-:W-:-:S04]  /*0320*/  IMAD.WIDE.U32 R6, R19, 0x4, R6 ;  /* 0x0000000413067825 */ /* 0x002fc800078e0006 */
[----:B--2---:R-:W-:Y:S02]  /*0330*/  IMAD.WIDE.U32 R8, R19, 0x4, R4 ;  /* 0x0000000413087825 */ /* 0x004fe400078e0004 */
[----:B------:R-:W2:Y:S04]  /*0340*/  LDG.E.EL.128 R4, desc[UR6][R6.64] ;  /* 0x0000000606047981 */ /* 0x000ea8000c2e1d00 */
[----:B------:R-:W2:Y:S01]  /*0350*/  LDG.E.EL.128 R8, desc[UR6][R8.64] ;  /* 0x0000000608087981 */ /* 0x000ea2000c2e1d00 */
[----:B---3--:R-:W-:-:S05]  /*0360*/  FADD R23, R20, R23 ;  /* 0x0000001714177221 */ /* 0x008fca0000000000 */
[----:B------:R-:W1:Y:S02]  /*0370*/  SHFL.BFLY PT, R22, R23, 0x4, 0x1f ;  /* 0x0c801f0017167f89 */ /* 0x000e6400000e0000 */
[----:B-1----:R-:W-:-:S05]  /*0380*/  FADD R19, R23, R22 ;  /* 0x0000001617137221 */ /* 0x002fca0000000000 */
[----:B------:R-:W1:Y:S02]  /*0390*/  SHFL.BFLY PT, R22, R19, 0x2, 0x1f ;  /* 0x0c401f0013167f89 */ /* 0x000e6400000e0000 */
[----:B-1----:R-:W-:-:S05]  /*03a0*/  FADD R24, R19, R22 ;  /* 0x0000001613187221 */ /* 0x002fca0000000000 */
[----:B------:R-:W1:Y:S02]  /*03b0*/  SHFL.BFLY PT, R15, R24, 0x1, 0x1f ;  /* 0x0c201f00180f7f89 */ /* 0x000e6400000e0000 */
[----:B-1----:R-:W-:-:S04]  /*03c0*/  FADD R22, R24, R15 ;  /* 0x0000000f18167221 */ /* 0x002fc80000000000 */
[C---:B------:R-:W-:Y:S01]  /*03d0*/  FFMA R15, R22.reuse, -0.0078125, R21 ;  /* 0xbc000000160f7823 */ /* 0x040fe20000000015 */
[----:B------:R-:W-:-:S03]  /*03e0*/  FFMA R12, R22, -0.0078125, R12 ;  /* 0xbc000000160c7823 */ /* 0x000fc6000000000c */
[----:B------:R-:W-:Y:S01]  /*03f0*/  FMUL R21, R15, R15 ;  /* 0x0000000f0f157220 */ /* 0x000fe20000400000 */
[----:B------:R-:W-:-:S03]  /*0400*/  FFMA R14, R22, -0.0078125, R14 ;  /* 0xbc000000160e7823 */ /* 0x000fc6000000000e */
[----:B------:R-:W-:Y:S01]  /*0410*/  FFMA R21, R12, R12, R21 ;  /* 0x0000000c0c157223 */ /* 0x000fe20000000015 */
[----:B------:R-:W-:-:S03]  /*0420*/  FFMA R22, R22, -0.0078125, R13 ;  /* 0xbc00000016167823 */ /* 0x000fc6000000000d */
[----:B------:R-:W-:-:S04]  /*0430*/  FFMA R21, R14, R14, R21 ;  /* 0x0000000e0e157223 */ /* 0x000fc80000000015 */
[----:B------:R-:W-:-:S05]  /*0440*/  FFMA R21, R22, R22, R21 ;  /* 0x0000001616157223 */ /* 0x000fca0000000015 */
[----:B------:R-:W-:-:S05]  /*0450*/  FSEL R21, R21, RZ, !P1 ;  /* 0x000000ff15157208 */ /* 0x000fca0004800000 */
[----:B------:R-:W1:Y:S02]  /*0460*/  SHFL.BFLY PT, R20, R21, 0x10, 0x1f ;  /* 0x0e001f0015147f89 */ /* 0x000e6400000e0000 */
[----:B-1----:R-:W-:-:S05]  /*0470*/  FADD R20, R21, R20 ;  /* 0x0000001415147221 */ /* 0x002fca0000000000 */
[----:B------:R-:W1:Y:S02]  /*0480*/  SHFL.BFLY PT, R13, R20, 0x8, 0x1f ;  /* 0x0d001f00140d7f89 */ /* 0x000e6400000e0000 */
[----:B-1----:R-:W-:-:S05]  /*0490*/  FADD R19, R20, R13 ;  /* 0x0000000d14137221 */ /* 0x002fca0000000000 */
[----:B------:R-:W1:Y:S02]  /*04a0*/  SHFL.BFLY PT, R24, R19, 0x4, 0x1f ;  /* 0x0c801f0013187f89 */ /* 0x000e6400000e0000 */
[----:B-1----:R-:W-:-:S05]  /*04b0*/  FADD R24, R19, R24 ;  /* 0x0000001813187221 */ /* 0x002fca0000000000 */
[----:B------:R-:W1:Y:S01]  /*04c0*/  SHFL.BFLY PT, R13, R24, 0x2, 0x1f ;  /* 0x0c401f00180d7f89 */ /* 0x000e6200000e0000 */
[----:B------:R-:W3:Y:S01]  /*04d0*/  S2UR UR5, SR_CgaCtaId ;  /* 0x00000000000579c3 */ /* 0x000ee20000008800 */
[----:B------:R-:W-:Y:S01]  /*04e0*/  UMOV UR4, 0x400 ;  /* 0x0000040000047882 */ /* 0x000fe20000000000 */
[----:B-1----:R-:W-:-:S05]  /*04f0*/  FADD R23, R24, R13 ;  /* 0x0000000d18177221 */ /* 0x002fca0000000000 */
[----:B------:R-:W1:Y:S01]  /*0500*/  SHFL.BFLY PT, R26, R23, 0x1, 0x1f ;  /* 0x0c201f00171a7f89 */ /* 0x000e6200000e0000 */
[----:B---3--:R-:W-:-:S06]  /*0510*/  UPRMT UR4, UR5, 0x654, UR4 ;  /* 0x0000065405047896 */ /* 0x008fcc0008000004 */
[----:B------:R-:W-:Y:S01]  /*0520*/  LEA R25, R18, UR4, 0x2 ;  /* 0x0000000412197c11 */ /* 0x000fe2000f8e10ff */
[----:B------:R-:W-:Y:S01]  /*0530*/  HFMA2.MMA R21, -RZ, RZ, 1, 0 ;  /* 0x3c000000ff157435 */ /* 0x000fe200000001ff */
[----:B------:R-:W-:Y:S01]  /*0540*/  LOP3.LUT R13, R16, 0x7, RZ, 0xc0, !PT ;  /* 0x00000007100d7812 */ /* 0x000fe200078ec0ff */
[----:B------:R-:W3:Y:S01]  /*0550*/  LDC.64 R18, c[0x0][0x238] ;  /* 0x00008e00ff127b82 */ /* 0x000ee20000000a00 */
[----:B-1----:R-:W-:-:S05]  /*0560*/  FADD R26, R23, R26 ;  /* 0x0000001a171a7221 */ /* 0x002fca0000000000 */
[----:B------:R-:W-:Y:S01]  /*0570*/  STS [R25], R26 ;  /* 0x0000001a19007388 */ /* 0x000fe20000000800 */
[----:B------:R-:W-:Y:S01]  /*0580*/  LEA R20, R13, UR4, 0x2 ;  /* 0x000000040d147c11 */ /* 0x000fe2000f8e10ff */
[----:B------:R-:W-:Y:S01]  /*0590*/  BAR.SYNC.DEFER_BLOCKING 0x0 ;  /* 0x0000000000007b1d */ /* 0x000fe20000010000 */
[----:B------:R-:W-:-:S06]  /*05a0*/  FFMA R23, R26, R21, 9.9999997473787516356e-06 ;  /* 0x3727c5ac1a177423 */ /* 0x000fcc0000000015 */
[----:B------:R-:W1:Y:S01]  /*05b0*/  MUFU.RSQ R23, R23 ;  /* 0x0000001700177308 */ /* 0x000e620000001400 */
[----:B------:R-:W4:Y:S01]  /*05c0*/  LDS R20, [R20] ;  /* 0x0000000014147984 */ /* 0x000f220000000800 */
[-C--:B-1----:R-:W-:Y:S01]  /*05d0*/  FMUL R12, R12, R23.reuse ;  /* 0x000000170c0c7220 */ /* 0x082fe20000400000 */
[----:B------:R-:W-:Y:S01]  /*05e0*/  FMUL R13, R15, R23 ;  /* 0x000000170f0d7220 */ /* 0x000fe20000400000 */
[----:B------:R-:W-:Y:S02]  /*05f0*/  LOP3.LUT P0, RZ, R16, 0xf8, RZ, 0xc0, !PT ;  /* 0x000000f810ff7812 */ /* 0x000fe4000780c0ff */
[----:B--2---:R-:W-:Y:S01]  /*0600*/  FFMA R4, R4, R12, R8 ;  /* 0x0000000c04047223 */ /* 0x004fe20000000008 */
[----:B------:R-:W-:Y:S01]  /*0610*/  FFMA R5, R5, R13, R9 ;  /* 0x0000000d05057223 */ /* 0x000fe20000000009 */
[----:B------:R-:W-:Y:S01]  /*0620*/  LOP3.LUT R16, R17, 0x7, R16, 0xf8, !PT ;  /* 0x0000000711107812 */ /* 0x000fe200078ef810 */
[----:B------:R-:W1:Y:S03]  /*0630*/  LDC.64 R8, c[0x0][0x240] ;  /* 0x00009000ff087b82 */ /* 0x000e660000000a00 */
[----:B------:R-:W-:Y:S01]  /*0640*/  ISETP.LT.AND P0, PT, R16, 0x10, !P0 ;  /* 0x000000101000780c */ /* 0x000fe20004701270 */
[-C--:B------:R-:W-:Y:S01]  /*0650*/  FMUL R14, R14, R23.reuse ;  /* 0x000000170e0e7220 */ /* 0x080fe20000400000 */
[----:B------:R-:W-:Y:S01]  /*0660*/  FMUL R15, R22, R23 ;  /* 0x00000017160f7220 */ /* 0x000fe20000400000 */
[----:B---3--:R-:W-:-:S04]  /*0670*/  IMAD.WIDE R18, R0, 0x4, R18 ;  /* 0x0000000400127825 */ /* 0x008fc800078e0212 */
[----:B------:R-:W-:Y:S01]  /*0680*/  FFMA R6, R6, R14, R10 ;  /* 0x0000000e06067223 */ /* 0x000fe2000000000a */
[----:B------:R-:W-:Y:S01]  /*0690*/  FFMA R7, R7, R15, R11 ;  /* 0x0000000f07077223 */ /* 0x000fe2000000000b */
[----:B------:R1:W-:Y:S04]  /*06a0*/  @!P1 STG.E.128 desc[UR6][R2.64], R12 ;  /* 0x0000000c02009986 */ /* 0x0003e8000c101d06 */
[----:B------:R1:W-:Y:S01]  /*06b0*/  @!P1 STG.E.128 desc[UR6][R18.64], R4 ;  /* 0x0000000412009986 */ /* 0x0003e2000c101d06 */
[----:B----4-:R-:W-:Y:S01]  /*06c0*/  FFMA R20, R20, R21, 9.9999997473787516356e-06 ;  /* 0x3727c5ac14147423 */ /* 0x010fe20000000015 */
[----:B-1----:R-:W-:Y:S06]  /*06d0*/  @!P0 EXIT ;  /* 0x000000000000894d */ /* 0x002fec0003800000 */
[----:B------:R-:W0:Y:S01]  /*06e0*/  MUFU.RSQ R20, R20 ;  /* 0x0000001400147308 */ /* 0x000e220000001400 */
[----:B------:R-:W-:-:S04]  /*06f0*/  IMAD.WIDE R16, R16, 0x4, R8 ;  /* 0x0000000410107825 */ /* 0x000fc800078e0208 */
[----:B0-----:R-:W-:-:S05]  /*0700*/  FMUL R3, R20, 0.0078125 ;  /* 0x3c00000014037820 */ /* 0x001fca0000400000 */
[----:B------:R-:W-:Y:S01]  /*0710*/  STG.E desc[UR6][R16.64], R3 ;  /* 0x0000000310007986 */ /* 0x000fe2000c101906 */
[----:B------:R-:W-:Y:S05]  /*0720*/  EXIT ;  /* 0x000000000000794d */ /* 0x000fea0003800000 */
.L_x_0:
[----:B------:R-:W-:-:S00]  /*0730*/  BRA `(.L_x_0) ;  /* 0xfffffffc00fc7947 */ /* 0x000fc0000383ffff */
[----:B------:R-:W-:-:S00]  /*0740*/  NOP ;  /* 0x0000000000007918 */ /* 0x000fc00000000000 */
        /* <DEDUP_REMOVED lines=11> */
.L_x_1:


//--------------------- .nv.global.init           --------------------------
	.section	.nv.global.init,"aw",@progbits
.nv.global.init:
	.type		_$_str,@object
	.size		_$_str,(.L_0 - _$_str)
_$_str:
        /*0000*/ 	.byte	0x5f, 0x5f, 0x43, 0x55, 0x44, 0x41, 0x5f, 0x46, 0x54, 0x5a, 0x00
.L_0:


//--------------------- .nv.shared.triton_per_fused_add_native_layer_norm_native_layer_norm_backward_8 --------------------------
	.section	.nv.shared.triton_per_fused_add_native_layer_norm_native_layer_norm_backward_8,"aw",@nobits
	.sectionflags	@""
	.align	16
	.zero		1024


//--------------------- .nv.constant0.triton_per_fused_add_native_layer_norm_native_layer_norm_backward_8 --------------------------
	.section	.nv.constant0.triton_per_fused_add_native_layer_norm_native_layer_norm_backward_8,"a",@progbits
	.sectionflags	@""
	.align	4
.nv.constant0.triton_per_fused_add_native_layer_norm_native_layer_norm_backward_8:
	.zero		592
